	.headerflags	@"EF_CUDA_TEXMODE_UNIFIED EF_CUDA_64BIT_ADDRESS EF_CUDA_ACCELERATORS EF_CUDA_SM90 EF_CUDA_VIRTUAL_SM(EF_CUDA_SM90)"
	.elftype	@"ET_EXEC"


//--------------------- .nv.info                  --------------------------
	.section	.nv.info,"",@"SHT_CUDA_INFO"
	.align	4


	//----- nvinfo : EIATTR_REGCOUNT
	.align		4
        /*0000*/ 	.byte	0x04, 0x2f
        /*0002*/ 	.short	(.L_3 - .L_2)
	.align		4
.L_2:
        /*0004*/ 	.word	index@(triton_poi_fused__native_batch_norm_legit_no_training_add_relu_62)
        /*0008*/ 	.word	0x0000001f


	//----- nvinfo : EIATTR_MIN_STACK_SIZE
	.align		4
.L_3:
        /*000c*/ 	.byte	0x04, 0x12
        /*000e*/ 	.short	(.L_5 - .L_4)
	.align		4
.L_4:
        /*0010*/ 	.word	index@(triton_poi_fused__native_batch_norm_legit_no_training_add_relu_62)
        /*0014*/ 	.word	0x00000000


	//----- nvinfo : EIATTR_FRAME_SIZE
	.align		4
.L_5:
        /*0018*/ 	.byte	0x04, 0x11
        /*001a*/ 	.short	(.L_7 - .L_6)
	.align		4
.L_6:
        /*001c*/ 	.word	index@(triton_poi_fused__native_batch_norm_legit_no_training_add_relu_62)
        /*0020*/ 	.word	0x00000000


	//----- nvinfo : EIATTR_MIN_STACK_SIZE
	.align		4
.L_7:
        /*0024*/ 	.byte	0x04, 0x12
        /*0026*/ 	.short	(.L_9 - .L_8)
	.align		4
.L_8:
        /*0028*/ 	.word	index@(triton_poi_fused__native_batch_norm_legit_no_training_add_relu_62)
        /*002c*/ 	.word	0x00000000
.L_9:


//--------------------- .nv.info.triton_poi_fused__native_batch_norm_legit_no_training_add_relu_62 --------------------------
	.section	.nv.info.triton_poi_fused__native_batch_norm_legit_no_training_add_relu_62,"",@"SHT_CUDA_INFO"
	.sectionflags	@""
	.align	4


	//----- nvinfo : EIATTR_CUDA_API_VERSION
	.align		4
        /*0000*/ 	.byte	0x04, 0x37
        /*0002*/ 	.short	(.L_11 - .L_10)
.L_10:
        /*0004*/ 	.word	0x0000007c


	//----- nvinfo : EIATTR_KPARAM_INFO
	.align		4
.L_11:
        /*0008*/ 	.byte	0x04, 0x17
        /*000a*/ 	.short	(.L_13 - .L_12)
.L_12:
        /*000c*/ 	.word	0x00000000
        /*0010*/ 	.short	0x0009
        /*0012*/ 	.short	0x0044
        /*0014*/ 	.byte	0x00, 0xf0, 0x11, 0x00


	//----- nvinfo : EIATTR_KPARAM_INFO
	.align		4
.L_13:
        /*0018*/ 	.byte	0x04, 0x17
        /*001a*/ 	.short	(.L_15 - .L_14)
.L_14:
        /*001c*/ 	.word	0x00000000
        /*0020*/ 	.short	0x0008
        /*0022*/ 	.short	0x0040
        /*0024*/ 	.byte	0x00, 0xf0, 0x11, 0x00


	//----- nvinfo : EIATTR_KPARAM_INFO
	.align		4
.L_15:
        /*0028*/ 	.byte	0x04, 0x17
        /*002a*/ 	.short	(.L_17 - .L_16)
.L_16:
        /*002c*/ 	.word	0x00000000
        /*0030*/ 	.short	0x0007
        /*0032*/ 	.short	0x0038
        /*0034*/ 	.byte	0x00, 0xf4, 0x21, 0x00


	//----- nvinfo : EIATTR_KPARAM_INFO
	.align		4
.L_17:
        /*0038*/ 	.byte	0x04, 0x17
        /*003a*/ 	.short	(.L_19 - .L_18)
.L_18:
        /*003c*/ 	.word	0x00000000
        /*0040*/ 	.short	0x0006
        /*0042*/ 	.short	0x0030
        /*0044*/ 	.byte	0x00, 0xf4, 0x21, 0x00


	//----- nvinfo : EIATTR_KPARAM_INFO
	.align		4
.L_19:
        /*0048*/ 	.byte	0x04, 0x17
        /*004a*/ 	.short	(.L_21 - .L_20)
.L_20:
        /*004c*/ 	.word	0x00000000
        /*0050*/ 	.short	0x0005
        /*0052*/ 	.short	0x0028
        /*0054*/ 	.byte	0x00, 0xf4, 0x21, 0x00


	//----- nvinfo : EIATTR_KPARAM_INFO
	.align		4
.L_21:
        /*0058*/ 	.byte	0x04, 0x17
        /*005a*/ 	.short	(.L_23 - .L_22)
.L_22:
        /*005c*/ 	.word	0x00000000
        /*0060*/ 	.short	0x0004
        /*0062*/ 	.short	0x0020
        /*0064*/ 	.byte	0x00, 0xf4, 0x21, 0x00


	//----- nvinfo : EIATTR_KPARAM_INFO
	.align		4
.L_23:
        /*0068*/ 	.byte	0x04, 0x17
        /*006a*/ 	.short	(.L_25 - .L_24)
.L_24:
        /*006c*/ 	.word	0x00000000
        /*0070*/ 	.short	0x0003
        /*0072*/ 	.short	0x0018
        /*0074*/ 	.byte	0x00, 0xf4, 0x21, 0x00


	//----- nvinfo : EIATTR_KPARAM_INFO
	.align		4
.L_25:
        /*0078*/ 	.byte	0x04, 0x17
        /*007a*/ 	.short	(.L_27 - .L_26)
.L_26:
        /*007c*/ 	.word	0x00000000
        /*0080*/ 	.short	0x0002
        /*0082*/ 	.short	0x0010
        /*0084*/ 	.byte	0x00, 0xf4, 0x21, 0x00


	//----- nvinfo : EIATTR_KPARAM_INFO
	.align		4
.L_27:
        /*0088*/ 	.byte	0x04, 0x17
        /*008a*/ 	.short	(.L_29 - .L_28)
.L_28:
        /*008c*/ 	.word	0x00000000
        /*0090*/ 	.short	0x0001
        /*0092*/ 	.short	0x0008
        /*0094*/ 	.byte	0x00, 0xf4, 0x21, 0x00


	//----- nvinfo : EIATTR_KPARAM_INFO
	.align		4
.L_29:
        /*0098*/ 	.byte	0x04, 0x17
        /*009a*/ 	.short	(.L_31 - .L_30)
.L_30:
        /*009c*/ 	.word	0x00000000
        /*00a0*/ 	.short	0x0000
        /*00a2*/ 	.short	0x0000
        /*00a4*/ 	.byte	0x00, 0xf4, 0x21, 0x00


	//----- nvinfo : EIATTR_SPARSE_MMA_MASK
	.align		4
.L_31:
        /*00a8*/ 	.byte	0x03, 0x50
        /*00aa*/ 	.short	0x0000


	//----- nvinfo : EIATTR_MAXREG_COUNT
	.align		4
        /*00ac*/ 	.byte	0x03, 0x1b
        /*00ae*/ 	.short	0x00ff


	//----- nvinfo : EIATTR_EXIT_INSTR_OFFSETS
	.align		4
        /*00b0*/ 	.byte	0x04, 0x1c
        /*00b2*/ 	.short	(.L_33 - .L_32)


	//   ....[0]....
.L_32:
        /*00b4*/ 	.word	0x00000830


	//   ....[1]....
        /*00b8*/ 	.word	0x00000880


	//----- nvinfo : EIATTR_REQNTID
	.align		4
.L_33:
        /*00bc*/ 	.byte	0x04, 0x10
        /*00be*/ 	.short	(.L_35 - .L_34)
.L_34:
        /*00c0*/ 	.word	0x00000080
        /*00c4*/ 	.word	0x00000001
        /*00c8*/ 	.word	0x00000001


	//----- nvinfo : EIATTR_CBANK_PARAM_SIZE
	.align		4
.L_35:
        /*00cc*/ 	.byte	0x03, 0x19
        /*00ce*/ 	.short	0x0048


	//----- nvinfo : EIATTR_PARAM_CBANK
	.align		4
        /*00d0*/ 	.byte	0x04, 0x0a
        /*00d2*/ 	.short	(.L_37 - .L_36)
	.align		4
.L_36:
        /*00d4*/ 	.word	index@(.nv.constant0.triton_poi_fused__native_batch_norm_legit_no_training_add_relu_62)
        /*00d8*/ 	.short	0x0210
        /*00da*/ 	.short	0x0048


	//----- nvinfo : EIATTR_SW_WAR
	.align		4
.L_37:
        /*00dc*/ 	.byte	0x04, 0x36
        /*00de*/ 	.short	(.L_39 - .L_38)
.L_38:
        /*00e0*/ 	.word	0x00000008
.L_39:


//--------------------- .nv.callgraph             --------------------------
	.section	.nv.callgraph,"",@"SHT_CUDA_CALLGRAPH"
	.align	4
	.sectionentsize	8
	.align		4
        /*0000*/ 	.word	0x00000000
	.align		4
        /*0004*/ 	.word	0xffffffff
	.align		4
        /*0008*/ 	.word	0x00000000
	.align		4
        /*000c*/ 	.word	0xfffffffe
	.align		4
        /*0010*/ 	.word	0x00000000
	.align		4
        /*0014*/ 	.word	0xfffffffd
	.align		4
        /*0018*/ 	.word	0x00000000
	.align		4
        /*001c*/ 	.word	0xfffffffc


//--------------------- .nv.constant4             --------------------------
	.section	.nv.constant4,"a",@progbits
	.align	8
	.align		8
.nv.constant4:
        /*0000*/ 	.dword	_$_str
	.align		8
        /*0008*/ 	.dword	_$_str_$_2


//--------------------- .text.triton_poi_fused__native_batch_norm_legit_no_training_add_relu_62 --------------------------
	.section	.text.triton_poi_fused__native_batch_norm_legit_no_training_add_relu_62,"ax",@progbits
	.sectionflags	@"SHF_BARRIERS=1"
	.align	128
        .global         triton_poi_fused__native_batch_norm_legit_no_training_add_relu_62
        .type           triton_poi_fused__native_batch_norm_legit_no_training_add_relu_62,@function
        .size           triton_poi_fused__native_batch_norm_legit_no_training_add_relu_62,(.L_x_1 - triton_poi_fused__native_batch_norm_legit_no_training_add_relu_62)
        .other          triton_poi_fused__native_batch_norm_legit_no_training_add_relu_62,@"STO_CUDA_ENTRY STV_DEFAULT"
triton_poi_fused__native_batch_norm_legit_no_training_add_relu_62:
.text.triton_poi_fused__native_batch_norm_legit_no_training_add_relu_62:
[----:B------:R-:W0:Y:S01]  /*0000*/  LDC R1, c[0x0][0x28] ;  /* 0x00000a00ff017b82 */ /* 0x000e220000000800 */
[----:B------:R-:W1:Y:S07]  /*0010*/  S2R R21, SR_CTAID.Y ;  /* 0x0000000000157919 */ /* 0x000e6e0000002600 */
[----:B------:R-:W2:Y:S01]  /*0020*/  LDC.64 R4, c[0x0][0x220] ;  /* 0x00008800ff047b82 */ /* 0x000ea20000000a00 */
[----:B------:R-:W-:Y:S01]  /*0030*/  ULDC.64 UR6, c[0x0][0x208] ;  /* 0x0000820000067ab9 */ /* 0x000fe20000000a00 */
[----:B------:R-:W3:Y:S01]  /*0040*/  S2R R9, SR_TID.X ;  /* 0x0000000000097919 */ /* 0x000ee20000002100 */
[----:B------:R-:W4:Y:S05]  /*0050*/  S2R R11, SR_CTAID.X ;  /* 0x00000000000b7919 */ /* 0x000f2a0000002500 */
[----:B------:R-:W5:Y:S08]  /*0060*/  LDC.64 R18, c[0x0][0x210] ;  /* 0x00008400ff127b82 */ /* 0x000f700000000a00 */
[----:B------:R-:W4:Y:S08]  /*0070*/  LDC.64 R12, c[0x0][0x218] ;  /* 0x00008600ff0c7b82 */ /* 0x000f300000000a00 */
[----:B------:R-:W5:Y:S01]  /*0080*/  LDC.64 R14, c[0x0][0x228] ;  /* 0x00008a00ff0e7b82 */ /* 0x000f620000000a00 */
[----:B-1----:R-:W-:-:S07]  /*0090*/  IMAD.SHL.U32 R21, R21, 0x40, RZ ;  /* 0x0000004015157824 */ /* 0x002fce00078e00ff */
[----:B------:R-:W1:Y:S01]  /*00a0*/  LDC.64 R16, c[0x0][0x230] ;  /* 0x00008c00ff107b82 */ /* 0x000e620000000a00 */
[----:B---3--:R-:W-:-:S05]  /*00b0*/  IMAD.SHL.U32 R10, R9, 0x2, RZ ;  /* 0x00000002090a7824 */ /* 0x008fca00078e00ff */
[----:B------:R-:W-:-:S04]  /*00c0*/  LOP3.LUT R0, R21, 0x3e, R10, 0xf8, !PT ;  /* 0x0000003e15007812 */ /* 0x000fc800078ef80a */
[C---:B------:R-:W-:Y:S01]  /*00d0*/  ISETP.GE.AND P1, PT, R0.reuse, 0x340, PT ;  /* 0x000003400000780c */ /* 0x040fe20003f26270 */
[----:B------:R-:W-:-:S05]  /*00e0*/  IMAD.HI R2, R0, 0x4ec4ec4f, RZ ;  /* 0x4ec4ec4f00027827 */ /* 0x000fca00078e02ff */
[----:B------:R-:W-:-:S04]  /*00f0*/  SHF.R.U32.HI R3, RZ, 0x1f, R2 ;  /* 0x0000001fff037819 */ /* 0x000fc80000011602 */
[----:B------:R-:W-:Y:S02]  /*0100*/  LEA.HI.SX32 R7, R2, R3, 0x1a ;  /* 0x0000000302077211 */ /* 0x000fe400078fd2ff */
[----:B------:R-:W-:-:S03]  /*0110*/  CS2R R2, SRZ ;  /* 0x0000000000027805 */ /* 0x000fc6000001ff00 */
[----:B------:R-:W-:-:S04]  /*0120*/  IMAD R27, R7, -0xd0, R0 ;  /* 0xffffff30071b7824 */ /* 0x000fc800078e0200 */
[----:B--2---:R-:W-:-:S05]  /*0130*/  IMAD.WIDE R4, R27, 0x4, R4 ;  /* 0x000000041b047825 */ /* 0x004fca00078e0204 */
[----:B------:R2:W3:Y:S01]  /*0140*/  @!P1 LDG.E.EL.64 R2, desc[UR6][R4.64] ;  /* 0x0000000604029981 */ /* 0x0004e2000c2e1b00 */
[----:B------:R-:W-:Y:S01]  /*0150*/  LOP3.LUT R20, R9, 0x20, RZ, 0xc0, !PT ;  /* 0x0000002009147812 */ /* 0x000fe200078ec0ff */
[----:B0---4-:R-:W-:-:S03]  /*0160*/  IMAD.WIDE R22, R27, 0x4, R12 ;  /* 0x000000041b167825 */ /* 0x011fc600078e020c */
[----:B------:R-:W-:-:S04]  /*0170*/  LOP3.LUT R8, R20, 0x40, R9, 0xf8, !PT ;  /* 0x0000004014087812 */ /* 0x000fc800078ef809 */
[----:B------:R-:W-:Y:S02]  /*0180*/  SHF.R.U32.HI R8, RZ, 0x5, R8 ;  /* 0x00000005ff087819 */ /* 0x000fe40000011608 */
[----:B--2---:R-:W-:-:S03]  /*0190*/  CS2R R4, SRZ ;  /* 0x0000000000047805 */ /* 0x004fc6000001ff00 */
[----:B------:R-:W-:-:S05]  /*01a0*/  IMAD R6, R11, 0x4, R8 ;  /* 0x000000040b067824 */ /* 0x000fca00078e0208 */
[C---:B------:R-:W-:Y:S01]  /*01b0*/  ISETP.GE.AND P0, PT, R6.reuse, 0x4, PT ;  /* 0x000000040600780c */ /* 0x040fe20003f06270 */
[----:B------:R-:W-:-:S03]  /*01c0*/  IMAD R6, R6, 0xd0, R27 ;  /* 0x000000d006067824 */ /* 0x000fc600078e021b */
[----:B------:R-:W-:Y:S01]  /*01d0*/  ISETP.LT.AND P0, PT, R0, 0x340, !P0 ;  /* 0x000003400000780c */ /* 0x000fe20004701270 */
[----:B------:R-:W-:Y:S01]  /*01e0*/  IMAD R0, R7, 0x340, R6 ;  /* 0x0000034007007824 */ /* 0x000fe200078e0206 */
[----:B------:R-:W-:-:S03]  /*01f0*/  CS2R R6, SRZ ;  /* 0x0000000000067805 */ /* 0x000fc6000001ff00 */
[----:B-----5:R-:W-:-:S03]  /*0200*/  IMAD.WIDE R18, R0, 0x4, R18 ;  /* 0x0000000400127825 */ /* 0x020fc600078e0212 */
[----:B------:R-:W2:Y:S01]  /*0210*/  @!P1 LDG.E.EL.64 R6, desc[UR6][R22.64] ;  /* 0x0000000616069981 */ /* 0x000ea2000c2e1b00 */
[----:B------:R-:W-:Y:S01]  /*0220*/  IMAD.WIDE R24, R27, 0x4, R14 ;  /* 0x000000041b187825 */ /* 0x000fe200078e020e */
[----:B------:R-:W-:-:S03]  /*0230*/  CS2R R14, SRZ ;  /* 0x00000000000e7805 */ /* 0x000fc6000001ff00 */
[----:B------:R0:W2:Y:S01]  /*0240*/  @P0 LDG.E.EL.64 R4, desc[UR6][R18.64] ;  /* 0x0000000612040981 */ /* 0x0000a2000c2e1b00 */
[----:B------:R-:W-:Y:S01]  /*0250*/  CS2R R12, SRZ ;  /* 0x00000000000c7805 */ /* 0x000fe2000001ff00 */
[----:B-1----:R-:W-:Y:S02]  /*0260*/  IMAD.WIDE R16, R27, 0x4, R16 ;  /* 0x000000041b107825 */ /* 0x002fe400078e0210 */
[----:B------:R-:W4:Y:S04]  /*0270*/  @!P1 LDG.E.EL.64 R14, desc[UR6][R24.64] ;  /* 0x00000006180e9981 */ /* 0x000f28000c2e1b00 */
[----:B------:R1:W4:Y:S01]  /*0280*/  @!P1 LDG.E.EL.64 R12, desc[UR6][R16.64] ;  /* 0x00000006100c9981 */ /* 0x000322000c2e1b00 */
[----:B------:R-:W-:Y:S02]  /*0290*/  SHF.R.U32.HI R26, RZ, 0x1, R9 ;  /* 0x00000001ff1a7819 */ /* 0x000fe40000011609 */
[----:B0-----:R-:W-:-:S02]  /*02a0*/  LOP3.LUT R18, R9, 0x40, RZ, 0xc0, !PT ;  /* 0x0000004009127812 */ /* 0x001fc400078ec0ff */
[----:B------:R-:W-:Y:S02]  /*02b0*/  SHF.R.U32.HI R23, RZ, 0x1, R20 ;  /* 0x00000001ff177819 */ /* 0x000fe40000011614 */
[----:B------:R-:W-:Y:S02]  /*02c0*/  SGXT.U32 R20, R26, 0x4 ;  /* 0x000000041a14781a */ /* 0x000fe40000000000 */
[----:B------:R-:W-:Y:S01]  /*02d0*/  SHF.R.U32.HI R22, RZ, 0x1, R18 ;  /* 0x00000001ff167819 */ /* 0x000fe20000011612 */
[----:B-1----:R-:W0:Y:S03]  /*02e0*/  LDC.64 R16, c[0x0][0x238] ;  /* 0x00008e00ff107b82 */ /* 0x002e260000000a00 */
[----:B------:R-:W-:-:S04]  /*02f0*/  LOP3.LUT R18, R22, R23, R20, 0xfe, !PT ;  /* 0x0000001716127212 */ /* 0x000fc800078efe14 */
[----:B------:R-:W-:-:S05]  /*0300*/  LOP3.LUT R18, R18, R21, RZ, 0xfc, !PT ;  /* 0x0000001512127212 */ /* 0x000fca00078efcff */
[----:B------:R-:W-:Y:S01]  /*0310*/  IMAD.HI R21, R18, 0x4ec4ec4f, RZ ;  /* 0x4ec4ec4f12157827 */ /* 0x000fe200078e02ff */
[----:B------:R-:W-:-:S04]  /*0320*/  LOP3.LUT R24, R9, 0x1, RZ, 0xc0, !PT ;  /* 0x0000000109187812 */ /* 0x000fc800078ec0ff */
[----:B------:R-:W-:Y:S01]  /*0330*/  SHF.R.U32.HI R26, RZ, 0x1f, R21 ;  /* 0x0000001fff1a7819 */ /* 0x000fe20000011615 */
[----:B------:R-:W-:-:S03]  /*0340*/  IMAD R11, R11, 0x2, R24 ;  /* 0x000000020b0b7824 */ /* 0x000fc600078e0218 */
[----:B------:R-:W-:Y:S01]  /*0350*/  LEA.HI.SX32 R21, R21, R26, 0x1a ;  /* 0x0000001a15157211 */ /* 0x000fe200078fd2ff */
[----:B------:R-:W-:-:S04]  /*0360*/  IMAD.SHL.U32 R11, R11, 0x2, RZ ;  /* 0x000000020b0b7824 */ /* 0x000fc800078e00ff */
[----:B------:R-:W-:Y:S01]  /*0370*/  IMAD R26, R21, -0xd0, R18 ;  /* 0xffffff30151a7824 */ /* 0x000fe200078e0212 */
[----:B------:R-:W-:-:S03]  /*0380*/  ISETP.GE.AND P1, PT, R11, 0x4, PT ;  /* 0x000000040b00780c */ /* 0x000fc60003f26270 */
[----:B------:R-:W-:Y:S01]  /*0390*/  IMAD R26, R26, 0x4, R11 ;  /* 0x000000041a1a7824 */ /* 0x000fe200078e020b */
[----:B------:R-:W-:-:S03]  /*03a0*/  ISETP.LT.AND P1, PT, R18, 0x340, !P1 ;  /* 0x000003401200780c */ /* 0x000fc60004f21270 */
[----:B------:R-:W-:Y:S01]  /*03b0*/  VIADD R28, R26, 0x340 ;  /* 0x000003401a1c7836 */ /* 0x000fe20000000000 */
[----:B------:R-:W-:-:S03]  /*03c0*/  CS2R R18, SRZ ;  /* 0x0000000000127805 */ /* 0x000fc6000001ff00 */
[----:B------:R-:W-:-:S04]  /*03d0*/  IMAD R11, R21, 0xd00, R28 ;  /* 0x00000d00150b7824 */ /* 0x000fc800078e021c */
[----:B0-----:R-:W-:-:S05]  /*03e0*/  IMAD.WIDE R16, R11, 0x4, R16 ;  /* 0x000000040b107825 */ /* 0x001fca00078e0210 */
[----:B------:R0:W5:Y:S01]  /*03f0*/  @P1 LDG.E.EL.64 R18, desc[UR6][R16.64] ;  /* 0x0000000610121981 */ /* 0x000162000c2e1b00 */
[----:B------:R-:W1:Y:S01]  /*0400*/  S2UR UR5, SR_CgaCtaId ;  /* 0x00000000000579c3 */ /* 0x000e620000008800 */
[----:B0-----:R-:W-:Y:S01]  /*0410*/  IMAD.MOV.U32 R16, RZ, RZ, 0x3e800000 ;  /* 0x3e800000ff107424 */ /* 0x001fe200078e00ff */
[----:B------:R-:W-:Y:S02]  /*0420*/  UMOV UR4, 0x400 ;  /* 0x0000040000047882 */ /* 0x000fe40000000000 */
[----:B-1----:R-:W-:Y:S01]  /*0430*/  UPRMT UR4, UR5, 0x654, UR4 ;  /* 0x0000065405047896 */ /* 0x002fe20008000004 */
[----:B------:R-:W-:Y:S02]  /*0440*/  IMAD R21, R21, 0x680, R26 ;  /* 0x0000068015157824 */ /* 0x000fe400078e021a */
[----:B---3--:R-:W-:Y:S01]  /*0450*/  FADD R2, R2, 9.9999997473787516356e-06 ;  /* 0x3727c5ac02027421 */ /* 0x008fe20000000000 */
[----:B------:R-:W-:-:S03]  /*0460*/  FADD R3, R3, 9.9999997473787516356e-06 ;  /* 0x3727c5ac03037421 */ /* 0x000fc60000000000 */
[----:B------:R-:W0:Y:S08]  /*0470*/  MUFU.SQRT R11, R2 ;  /* 0x00000002000b7308 */ /* 0x000e300000002000 */
[----:B------:R-:W1:Y:S01]  /*0480*/  MUFU.SQRT R25, R3 ;  /* 0x0000000300197308 */ /* 0x000e620000002000 */
[C---:B0-----:R-:W-:Y:S02]  /*0490*/  FSETP.GT.AND P2, PT, R11.reuse, 8.50705917302346158658e+37, PT ;  /* 0x7e8000000b00780b */ /* 0x041fe40003f44000 */
[----:B------:R-:W-:-:S02]  /*04a0*/  FSETP.GEU.AND P4, PT, R11, 1.175494350822287508e-38, PT ;  /* 0x008000000b00780b */ /* 0x000fc40003f8e000 */
[C---:B-1----:R-:W-:Y:S02]  /*04b0*/  FSETP.GT.AND P3, PT, R25.reuse, 8.50705917302346158658e+37, PT ;  /* 0x7e8000001900780b */ /* 0x042fe40003f64000 */
[----:B------:R-:W-:-:S07]  /*04c0*/  FSETP.GEU.AND P5, PT, R25, 1.175494350822287508e-38, PT ;  /* 0x008000001900780b */ /* 0x000fce0003fae000 */
[----:B------:R-:W-:-:S04]  /*04d0*/  @P2 FMUL R11, R11, 0.25 ;  /* 0x3e8000000b0b2820 */ /* 0x000fc80000400000 */
[----:B------:R-:W-:Y:S01]  /*04e0*/  @!P4 FMUL R11, R11, 16777216 ;  /* 0x4b8000000b0bc820 */ /* 0x000fe20000400000 */
[----:B------:R-:W-:-:S04]  /*04f0*/  @P3 FMUL R25, R25, 0.25 ;  /* 0x3e80000019193820 */ /* 0x000fc80000400000 */
[----:B------:R-:W-:Y:S01]  /*0500*/  @!P5 FMUL R25, R25, 16777216 ;  /* 0x4b8000001919d820 */ /* 0x000fe20000400000 */
[----:B------:R-:W0:Y:S01]  /*0510*/  MUFU.RCP R11, R11 ;  /* 0x0000000b000b7308 */ /* 0x000e220000001000 */
[----:B------:R-:W-:-:S07]  /*0520*/  FSEL R2, R16, 1, P2 ;  /* 0x3f80000010027808 */ /* 0x000fce0001000000 */
[----:B------:R-:W1:Y:S01]  /*0530*/  MUFU.RCP R25, R25 ;  /* 0x0000001900197308 */ /* 0x000e620000001000 */
[----:B------:R-:W-:Y:S01]  /*0540*/  FSEL R16, R16, 1, P3 ;  /* 0x3f80000010107808 */ /* 0x000fe20001800000 */
[----:B------:R-:W-:Y:S01]  /*0550*/  @!P4 FMUL R2, R2, 16777216 ;  /* 0x4b8000000202c820 */ /* 0x000fe20000400000 */
[----:B--2---:R-:W-:-:S03]  /*0560*/  FADD R5, -R7, R5 ;  /* 0x0000000507057221 */ /* 0x004fc60000000100 */
[----:B------:R-:W-:Y:S01]  /*0570*/  @!P5 FMUL R16, R16, 16777216 ;  /* 0x4b8000001010d820 */ /* 0x000fe20000400000 */
[----:B------:R-:W-:Y:S01]  /*0580*/  FADD R4, -R6, R4 ;  /* 0x0000000406047221 */ /* 0x000fe20000000100 */
[----:B0-----:R-:W-:Y:S01]  /*0590*/  FMUL R7, R11, R2 ;  /* 0x000000020b077220 */ /* 0x001fe20000400000 */
[----:B------:R-:W-:Y:S02]  /*05a0*/  IMAD.SHL.U32 R3, R9, 0x8, RZ ;  /* 0x0000000809037824 */ /* 0x000fe400078e00ff */
[----:B-1----:R-:W-:Y:S01]  /*05b0*/  FMUL R16, R25, R16 ;  /* 0x0000001019107220 */ /* 0x002fe20000400000 */
[----:B------:R-:W-:-:S03]  /*05c0*/  FMUL R7, R4, R7 ;  /* 0x0000000704077220 */ /* 0x000fc60000400000 */
[----:B------:R-:W-:Y:S01]  /*05d0*/  FMUL R16, R5, R16 ;  /* 0x0000001005107220 */ /* 0x000fe20000400000 */
[----:B------:R-:W-:Y:S01]  /*05e0*/  LOP3.LUT R2, R3, 0xf8, RZ, 0xc0, !PT ;  /* 0x000000f803027812 */ /* 0x000fe200078ec0ff */
[----:B----4-:R-:W-:Y:S02]  /*05f0*/  FFMA R7, R7, R14, R12 ;  /* 0x0000000e07077223 */ /* 0x010fe4000000000c */
[----:B------:R-:W-:Y:S01]  /*0600*/  FFMA R13, R16, R15, R13 ;  /* 0x0000000f100d7223 */ /* 0x000fe2000000000d */
[----:B------:R-:W-:Y:S01]  /*0610*/  LOP3.LUT R8, R8, 0xf8, R3, 0xf8, !PT ;  /* 0x000000f808087812 */ /* 0x000fe200078ef803 */
[----:B------:R-:W-:Y:S01]  /*0620*/  VIADD R5, R2, UR4 ;  /* 0x0000000402057c36 */ /* 0x000fe20008000000 */
[----:B------:R-:W-:Y:S02]  /*0630*/  FSETP.GEU.AND P2, PT, R7, RZ, PT ;  /* 0x000000ff0700720b */ /* 0x000fe40003f4e000 */
[----:B------:R-:W-:Y:S01]  /*0640*/  FSETP.GEU.AND P3, PT, R13, RZ, PT ;  /* 0x000000ff0d00720b */ /* 0x000fe20003f6e000 */
[----:B------:R-:W-:Y:S01]  /*0650*/  IMAD R8, R8, 0x4, R5 ;  /* 0x0000000408087824 */ /* 0x000fe200078e0205 */
[----:B------:R-:W-:-:S02]  /*0660*/  FSEL R7, R7, RZ, P2 ;  /* 0x000000ff07077208 */ /* 0x000fc40001000000 */
[----:B------:R-:W-:-:S03]  /*0670*/  FSEL R13, R13, RZ, P3 ;  /* 0x000000ff0d0d7208 */ /* 0x000fc60001800000 */
[----:B------:R-:W-:Y:S04]  /*0680*/  STS [R8], R7 ;  /* 0x0000000708007388 */ /* 0x000fe80000000800 */
[----:B------:R0:W-:Y:S01]  /*0690*/  STS [R8+0x14], R13 ;  /* 0x0000140d08007388 */ /* 0x0001e20000000800 */
[----:B------:R-:W-:Y:S02]  /*06a0*/  LOP3.LUT R5, R10, 0xfc, RZ, 0xc0, !PT ;  /* 0x000000fc0a057812 */ /* 0x000fe400078ec0ff */
[----:B------:R-:W-:-:S04]  /*06b0*/  LOP3.LUT R6, R3, 0x3f8, RZ, 0xc0, !PT ;  /* 0x000003f803067812 */ /* 0x000fc800078ec0ff */
[----:B------:R-:W-:Y:S01]  /*06c0*/  IADD3 R10, R6, UR4, R5 ;  /* 0x00000004060a7c10 */ /* 0x000fe2000fffe005 */
[----:B------:R-:W-:Y:S08]  /*06d0*/  BAR.SYNC.DEFER_BLOCKING 0x0 ;  /* 0x0000000000007b1d */ /* 0x000ff00000010000 */
[----:B------:R-:W1:Y:S01]  /*06e0*/  LDC.64 R4, c[0x0][0x240] ;  /* 0x00009000ff047b82 */ /* 0x000e620000000a00 */
[----:B------:R-:W-:Y:S04]  /*06f0*/  LDS R2, [R10] ;  /* 0x000000000a027984 */ /* 0x000fe80000000800 */
[----:B------:R-:W2:Y:S01]  /*0700*/  LDS R3, [R10+0x4] ;  /* 0x000004000a037984 */ /* 0x000ea20000000800 */
[----:B-1----:R-:W-:-:S04]  /*0710*/  IMAD.WIDE R4, R21, 0x4, R4 ;  /* 0x0000000415047825 */ /* 0x002fc800078e0204 */
[C---:B------:R-:W-:Y:S01]  /*0720*/  IMAD.SHL.U32 R11, R24.reuse, 0x80, RZ ;  /* 0x00000080180b7824 */ /* 0x040fe200078e00ff */
[----:B------:R-:W-:-:S04]  /*0730*/  LEA R24, R24, UR4, 0x4 ;  /* 0x0000000418187c11 */ /* 0x000fc8000f8e20ff */
[----:B------:R-:W-:Y:S02]  /*0740*/  LOP3.LUT R23, R23, R11, R20, 0xfe, !PT ;  /* 0x0000000b17177212 */ /* 0x000fe400078efe14 */
[----:B0-----:R-:W-:Y:S02]  /*0750*/  LEA.HI R8, R11, UR4, RZ, 0x1d ;  /* 0x000000040b087c11 */ /* 0x001fe4000f8fe8ff */
[----:B------:R-:W-:-:S05]  /*0760*/  LOP3.LUT R23, R23, R22, RZ, 0xfc, !PT ;  /* 0x0000001617177212 */ /* 0x000fca00078efcff */
[C---:B------:R-:W-:Y:S01]  /*0770*/  IMAD R24, R23.reuse, 0x4, R24 ;  /* 0x0000000417187824 */ /* 0x040fe200078e0218 */
[----:B--2---:R0:W-:Y:S01]  /*0780*/  @P1 STG.E.64 desc[UR6][R4.64], R2 ;  /* 0x0000000204001986 */ /* 0x0041e2000c101b06 */
[----:B-----5:R-:W-:Y:S01]  /*0790*/  FADD R7, R2, R18 ;  /* 0x0000001202077221 */ /* 0x020fe20000000000 */
[----:B------:R-:W-:Y:S01]  /*07a0*/  BAR.SYNC.DEFER_BLOCKING 0x0 ;  /* 0x0000000000007b1d */ /* 0x000fe20000010000 */
[----:B------:R-:W-:Y:S02]  /*07b0*/  IMAD R8, R23, 0x4, R8 ;  /* 0x0000000417087824 */ /* 0x000fe400078e0208 */
[----:B------:R-:W-:Y:S01]  /*07c0*/  FADD R19, R3, R19 ;  /* 0x0000001303137221 */ /* 0x000fe20000000000 */
[----:B------:R-:W-:Y:S02]  /*07d0*/  SHF.R.U32.HI R9, RZ, 0x2, R9 ;  /* 0x00000002ff097819 */ /* 0x000fe40000011609 */
[----:B------:R0:W-:Y:S04]  /*07e0*/  STS [R24], R7 ;  /* 0x0000000718007388 */ /* 0x0001e80000000800 */
[----:B------:R0:W-:Y:S01]  /*07f0*/  STS [R8+0x108], R19 ;  /* 0x0001081308007388 */ /* 0x0001e20000000800 */
[----:B------:R-:W-:-:S04]  /*0800*/  LOP3.LUT R9, R9, 0x18, RZ, 0xc0, !PT ;  /* 0x0000001809097812 */ /* 0x000fc800078ec0ff */
[----:B------:R-:W-:Y:S01]  /*0810*/  IADD3 R9, R6, UR4, R9 ;  /* 0x0000000406097c10 */ /* 0x000fe2000fffe009 */
[----:B------:R-:W-:Y:S06]  /*0820*/  BAR.SYNC.DEFER_BLOCKING 0x0 ;  /* 0x0000000000007b1d */ /* 0x000fec0000010000 */
[----:B0-----:R-:W-:Y:S05]  /*0830*/  @!P0 EXIT ;  /* 0x000000000000894d */ /* 0x001fea0003800000 */
[----:B------:R-:W0:Y:S01]  /*0840*/  LDS.64 R8, [R9] ;  /* 0x0000000009087984 */ /* 0x000e220000000a00 */
[----:B------:R-:W1:Y:S02]  /*0850*/  LDC.64 R2, c[0x0][0x248] ;  /* 0x00009200ff027b82 */ /* 0x000e640000000a00 */
[----:B-1----:R-:W-:-:S05]  /*0860*/  IMAD.WIDE R2, R0, 0x4, R2 ;  /* 0x0000000400027825 */ /* 0x002fca00078e0202 */
[----:B0-----:R-:W-:Y:S01]  /*0870*/  STG.E.64 desc[UR6][R2.64], R8 ;  /* 0x0000000802007986 */ /* 0x001fe2000c101b06 */
[----:B------:R-:W-:Y:S05]  /*0880*/  EXIT ;  /* 0x000000000000794d */ /* 0x000fea0003800000 */
.L_x_0:
[----:B------:R-:W-:-:S00]  /*0890*/  BRA `(.L_x_0) ;  /* 0xfffffffc00fc7947 */ /* 0x000fc0000383ffff */
[----:B------:R-:W-:-:S00]  /*08a0*/  NOP ;  /* 0x0000000000007918 */ /* 0x000fc00000000000 */
        /* <DEDUP_REMOVED lines=13> */
.L_x_1:


//--------------------- .nv.global.init           --------------------------
	.section	.nv.global.init,"aw",@progbits
.nv.global.init:
	.type		_$_str,@object
	.size		_$_str,(_$_str_$_2 - _$_str)
_$_str:
        /*0000*/ 	.byte	0x5f, 0x5f, 0x43, 0x55, 0x44, 0x41, 0x5f, 0x46, 0x54, 0x5a, 0x00
	.type		_$_str_$_2,@object
	.size		_$_str_$_2,(.L_1 - _$_str_$_2)
_$_str_$_2:
        /*000b*/ 	.byte	0x5f, 0x5f, 0x43, 0x55, 0x44, 0x41, 0x5f, 0x50, 0x52, 0x45, 0x43, 0x5f, 0x53, 0x51, 0x52, 0x54
        /*001b*/ 	.byte	0x00
.L_1:


//--------------------- .nv.shared.triton_poi_fused__native_batch_norm_legit_no_training_add_relu_62 --------------------------
	.section	.nv.shared.triton_poi_fused__native_batch_norm_legit_no_training_add_relu_62,"aw",@nobits
	.sectionflags	@""
	.align	16
	.zero		1024


//--------------------- .nv.constant0.triton_poi_fused__native_batch_norm_legit_no_training_add_relu_62 --------------------------
	.section	.nv.constant0.triton_poi_fused__native_batch_norm_legit_no_training_add_relu_62,"a",@progbits
	.sectionflags	@""
	.align	4
.nv.constant0.triton_poi_fused__native_batch_norm_legit_no_training_add_relu_62:
	.zero		600
